//
// Generated by NVIDIA NVVM Compiler
//
// Compiler Build ID: CL-36424714
// Cuda compilation tools, release 13.0, V13.0.88
// Based on NVVM 20.0.0
//

.version 9.0
.target sm_100
.address_size 64

// _ZZ9transposeILm32EEvPfPKfmmE4tile has been demoted

.entry _Z9transposeILm32EEvPfPKfmm(
	.param .u64 .ptr .align 1 _Z9transposeILm32EEvPfPKfmm_param_0,
	.param .u64 .ptr .align 1 _Z9transposeILm32EEvPfPKfmm_param_1,
	.param .u64 _Z9transposeILm32EEvPfPKfmm_param_2,
	.param .u64 _Z9transposeILm32EEvPfPKfmm_param_3
)
{
	.reg .pred 	%p<7>;
	.reg .b32 	%r<20>;
	.reg .b32 	%f<3>;
	.reg .b64 	%rd<18>;
	// demoted variable
	.shared .align 4 .b8 _ZZ9transposeILm32EEvPfPKfmmE4tile[4224];
	ld.param.u64 	%rd5, [_Z9transposeILm32EEvPfPKfmm_param_0];
	ld.param.u64 	%rd6, [_Z9transposeILm32EEvPfPKfmm_param_1];
	ld.param.u64 	%rd7, [_Z9transposeILm32EEvPfPKfmm_param_2];
	ld.param.u64 	%rd9, [_Z9transposeILm32EEvPfPKfmm_param_3];
	mov.u32 	%r5, %ctaid.x;
	shl.b32 	%r1, %r5, 5;
	mov.u32 	%r2, %tid.x;
	add.s32 	%r6, %r1, %r2;
	mov.u32 	%r7, %ctaid.y;
	shl.b32 	%r3, %r7, 5;
	mov.u32 	%r4, %tid.y;
	add.s32 	%r8, %r3, %r4;
	cvt.s64.s32 	%rd1, %r6;
	setp.le.u64 	%p1, %rd7, %rd1;
	cvt.u64.u32 	%rd2, %r8;
	setp.le.u64 	%p2, %rd9, %rd2;
	or.pred  	%p3, %p1, %p2;
	@%p3 bra 	$L__BB0_2;
	cvta.to.global.u64 	%rd10, %rd6;
	mad.lo.s64 	%rd11, %rd7, %rd2, %rd1;
	shl.b64 	%rd12, %rd11, 2;
	add.s64 	%rd13, %rd10, %rd12;
	ld.global.f32 	%f1, [%rd13];
	mov.u32 	%r10, _ZZ9transposeILm32EEvPfPKfmmE4tile;
	mad.lo.s32 	%r11, %r4, 132, %r10;
	shl.b32 	%r12, %r2, 2;
	add.s32 	%r13, %r11, %r12;
	st.shared.f32 	[%r13], %f1;
$L__BB0_2:
	bar.sync 	0;
	add.s32 	%r14, %r3, %r2;
	add.s32 	%r15, %r1, %r4;
	cvt.u64.u32 	%rd3, %r14;
	setp.le.u64 	%p4, %rd9, %rd3;
	cvt.s64.s32 	%rd4, %r15;
	setp.le.u64 	%p5, %rd7, %rd4;
	or.pred  	%p6, %p5, %p4;
	@%p6 bra 	$L__BB0_4;
	mov.u32 	%r16, _ZZ9transposeILm32EEvPfPKfmmE4tile;
	mad.lo.s32 	%r17, %r2, 132, %r16;
	shl.b32 	%r18, %r4, 2;
	add.s32 	%r19, %r17, %r18;
	ld.shared.f32 	%f2, [%r19];
	mad.lo.s64 	%rd14, %rd9, %rd4, %rd3;
	cvta.to.global.u64 	%rd15, %rd5;
	shl.b64 	%rd16, %rd14, 2;
	add.s64 	%rd17, %rd15, %rd16;
	st.global.f32 	[%rd17], %f2;
$L__BB0_4:
	ret;

}


// ===== COMPILED SASS (sm_100) =====

	.target	sm_100

	.elftype	@"ET_EXEC"


//--------------------- .note.nv.tkinfo           --------------------------
	.section	.note.nv.tkinfo,"",@"SHT_NOTE"
	.sectionflags	@"SHF_NOTE_NV_TKINFO"
	.tkinfo
        /*0018*/ 	.word	0x00000002
        /*0030*/ 	.string	""
        /*0030*/ 	.string	"ptxas"
        /*0030*/ 	.string	"Cuda compilation tools, release 13.0, V13.0.88"
        /*0030*/ 	.string	"Build cuda_13.0.r13.0/compiler.36424714_0"
        /*0030*/ 	.string	"-arch sm_100 -m 64 "



//--------------------- .note.nv.cuinfo           --------------------------
	.section	.note.nv.cuinfo,"",@"SHT_NOTE"
	.sectionflags	@"SHF_NOTE_NV_CUINFO"
        /*0018*/ 	.short	0x0002
        /*001a*/ 	.short	0x0064
        /*001c*/ 	.short	0x0082
	.zero		2


//--------------------- .nv.info                  --------------------------
	.section	.nv.info,"",@"SHT_CUDA_INFO"
	.align	4


	//----- nvinfo : EIATTR_REGCOUNT
	.align		4
        /*0000*/ 	.byte	0x04, 0x2f
        /*0002*/ 	.short	(.L_1 - .L_0)
	.align		4
.L_0:
        /*0004*/ 	.word	index@(_Z9transposeILm32EEvPfPKfmm)
        /*0008*/ 	.word	0x0000000e


	//----- nvinfo : EIATTR_FRAME_SIZE
	.align		4
.L_1:
        /*000c*/ 	.byte	0x04, 0x11
        /*000e*/ 	.short	(.L_3 - .L_2)
	.align		4
.L_2:
        /*0010*/ 	.word	index@(_Z9transposeILm32EEvPfPKfmm)
        /*0014*/ 	.word	0x00000000


	//----- nvinfo : EIATTR_MIN_STACK_SIZE
	.align		4
.L_3:
        /*0018*/ 	.byte	0x04, 0x12
        /*001a*/ 	.short	(.L_5 - .L_4)
	.align		4
.L_4:
        /*001c*/ 	.word	index@(_Z9transposeILm32EEvPfPKfmm)
        /*0020*/ 	.word	0x00000000
.L_5:


//--------------------- .nv.compat                --------------------------
	.section	.nv.compat,"",@"SHT_CUDA_COMPAT_INFO"
	.align	4
        /*0000*/ 	.byte	0x02, 0x09, 0x00, 0x00, 0x02, 0x02, 0x01, 0x00, 0x02, 0x05, 0x05, 0x00, 0x03, 0x07, 0x01, 0x01
        /*0010*/ 	.byte	0x02, 0x03, 0x00, 0x00, 0x02, 0x06, 0x01, 0x00, 0x04, 0x0b, 0x08, 0x00, 0x09, 0x00, 0x00, 0x00
        /*0020*/ 	.byte	0x00, 0x00, 0x00, 0x00


//--------------------- .nv.info._Z9transposeILm32EEvPfPKfmm --------------------------
	.section	.nv.info._Z9transposeILm32EEvPfPKfmm,"",@"SHT_CUDA_INFO"
	.sectionflags	@""
	.align	4


	//----- nvinfo : EIATTR_CUDA_API_VERSION
	.align		4
        /*0000*/ 	.byte	0x04, 0x37
        /*0002*/ 	.short	(.L_7 - .L_6)
.L_6:
        /*0004*/ 	.word	0x00000082


	//----- nvinfo : EIATTR_KPARAM_INFO
	.align		4
.L_7:
        /*0008*/ 	.byte	0x04, 0x17
        /*000a*/ 	.short	(.L_9 - .L_8)
.L_8:
        /*000c*/ 	.word	0x00000000
        /*0010*/ 	.short	0x0003
        /*0012*/ 	.short	0x0018
        /*0014*/ 	.byte	0x00, 0xf0, 0x21, 0x00


	//----- nvinfo : EIATTR_KPARAM_INFO
	.align		4
.L_9:
        /*0018*/ 	.byte	0x04, 0x17
        /*001a*/ 	.short	(.L_11 - .L_10)
.L_10:
        /*001c*/ 	.word	0x00000000
        /*0020*/ 	.short	0x0002
        /*0022*/ 	.short	0x0010
        /*0024*/ 	.byte	0x00, 0xf0, 0x21, 0x00


	//----- nvinfo : EIATTR_KPARAM_INFO
	.align		4
.L_11:
        /*0028*/ 	.byte	0x04, 0x17
        /*002a*/ 	.short	(.L_13 - .L_12)
.L_12:
        /*002c*/ 	.word	0x00000000
        /*0030*/ 	.short	0x0001
        /*0032*/ 	.short	0x0008
        /*0034*/ 	.byte	0x00, 0xf5, 0x21, 0x00


	//----- nvinfo : EIATTR_KPARAM_INFO
	.align		4
.L_13:
        /*0038*/ 	.byte	0x04, 0x17
        /*003a*/ 	.short	(.L_15 - .L_14)
.L_14:
        /*003c*/ 	.word	0x00000000
        /*0040*/ 	.short	0x0000
        /*0042*/ 	.short	0x0000
        /*0044*/ 	.byte	0x00, 0xf5, 0x21, 0x00


	//----- nvinfo : EIATTR_SPARSE_MMA_MASK
	.align		4
.L_15:
        /*0048*/ 	.byte	0x03, 0x50
        /*004a*/ 	.short	0x0000


	//----- nvinfo : EIATTR_MAXREG_COUNT
	.align		4
        /*004c*/ 	.byte	0x03, 0x1b
        /*004e*/ 	.short	0x00ff


	//----- nvinfo : EIATTR_NUM_BARRIERS
	.align		4
        /*0050*/ 	.byte	0x02, 0x4c
        /*0052*/ 	.byte	0x01
	.zero		1


	//----- nvinfo : EIATTR_MERCURY_ISA_VERSION
	.align		4
        /*0054*/ 	.byte	0x03, 0x5f
        /*0056*/ 	.short	0x0101


	//----- nvinfo : EIATTR_VRC_CTA_INIT_COUNT
	.align		4
        /*0058*/ 	.byte	0x02, 0x4a
	.zero		1
	.zero		1


	//----- nvinfo : EIATTR_EXIT_INSTR_OFFSETS
	.align		4
        /*005c*/ 	.byte	0x04, 0x1c
        /*005e*/ 	.short	(.L_17 - .L_16)


	//   ....[0]....
.L_16:
        /*0060*/ 	.word	0x00000220


	//   ....[1]....
        /*0064*/ 	.word	0x00000320


	//----- nvinfo : EIATTR_CBANK_PARAM_SIZE
	.align		4
.L_17:
        /*0068*/ 	.byte	0x03, 0x19
        /*006a*/ 	.short	0x0020


	//----- nvinfo : EIATTR_PARAM_CBANK
	.align		4
        /*006c*/ 	.byte	0x04, 0x0a
        /*006e*/ 	.short	(.L_19 - .L_18)
	.align		4
.L_18:
        /*0070*/ 	.word	index@(.nv.constant0._Z9transposeILm32EEvPfPKfmm)
        /*0074*/ 	.short	0x0380
        /*0076*/ 	.short	0x0020


	//----- nvinfo : EIATTR_SW_WAR
	.align		4
.L_19:
        /*0078*/ 	.byte	0x04, 0x36
        /*007a*/ 	.short	(.L_21 - .L_20)
.L_20:
        /*007c*/ 	.word	0x00000008
.L_21:


//--------------------- .nv.callgraph             --------------------------
	.section	.nv.callgraph,"",@"SHT_CUDA_CALLGRAPH"
	.align	4
	.sectionentsize	8
	.align		4
        /*0000*/ 	.word	0x00000000
	.align		4
        /*0004*/ 	.word	0xffffffff
	.align		4
        /*0008*/ 	.word	0x00000000
	.align		4
        /*000c*/ 	.word	0xfffffffe
	.align		4
        /*0010*/ 	.word	0x00000000
	.align		4
        /*0014*/ 	.word	0xfffffffd
	.align		4
        /*0018*/ 	.word	0x00000000
	.align		4
        /*001c*/ 	.word	0xfffffffc


//--------------------- .text._Z9transposeILm32EEvPfPKfmm --------------------------
	.section	.text._Z9transposeILm32EEvPfPKfmm,"ax",@progbits
	.align	128
.text._Z9transposeILm32EEvPfPKfmm:
        .type           _Z9transposeILm32EEvPfPKfmm,@function
        .size           _Z9transposeILm32EEvPfPKfmm,(.L_x_1 - _Z9transposeILm32EEvPfPKfmm)
        .other          _Z9transposeILm32EEvPfPKfmm,@"STO_CUDA_ENTRY STV_DEFAULT"
_Z9transposeILm32EEvPfPKfmm:
[----:B------:R-:W-:Y:S01]  /*0000*/  LDC R1, c[0x0][0x37c] ;  /* 0x0000df00ff017b82 */ /* 0x000fe20000000800 */
[----:B------:R-:W0:Y:S01]  /*0010*/  S2R R8, SR_TID.Y ;  /* 0x0000000000087919 */ /* 0x000e220000002200 */
[----:B------:R-:W1:Y:S01]  /*0020*/  LDCU.128 UR8, c[0x0][0x390] ;  /* 0x00007200ff0877ac */ /* 0x000e620008000c00 */
[----:B------:R-:W0:Y:S01]  /*0030*/  S2R R9, SR_CTAID.Y ;  /* 0x0000000000097919 */ /* 0x000e220000002600 */
[----:B------:R-:W2:Y:S01]  /*0040*/  LDCU.64 UR4, c[0x0][0x358] ;  /* 0x00006b00ff0477ac */ /* 0x000ea20008000a00 */
[----:B------:R-:W3:Y:S01]  /*0050*/  S2R R7, SR_CTAID.X ;  /* 0x0000000000077919 */ /* 0x000ee20000002500 */
[----:B------:R-:W3:Y:S01]  /*0060*/  S2R R6, SR_TID.X ;  /* 0x0000000000067919 */ /* 0x000ee20000002100 */
[----:B0-----:R-:W-:-:S05]  /*0070*/  IMAD R5, R9, 0x20, R8 ;  /* 0x0000002009057824 */ /* 0x001fca00078e0208 */
[----:B-1----:R-:W-:Y:S01]  /*0080*/  ISETP.GE.U32.AND P0, PT, R5, UR10, PT ;  /* 0x0000000a05007c0c */ /* 0x002fe2000bf06070 */
[----:B---3--:R-:W-:-:S03]  /*0090*/  IMAD R2, R7, 0x20, R6 ;  /* 0x0000002007027824 */ /* 0x008fc600078e0206 */
[----:B------:R-:W-:Y:S02]  /*00a0*/  ISETP.GE.U32.AND.EX P0, PT, RZ, UR11, PT, P0 ;  /* 0x0000000bff007c0c */ /* 0x000fe4000bf06100 */
[----:B------:R-:W-:Y:S02]  /*00b0*/  ISETP.GE.U32.AND P1, PT, R2, UR8, PT ;  /* 0x0000000802007c0c */ /* 0x000fe4000bf26070 */
[----:B------:R-:W-:-:S04]  /*00c0*/  SHF.R.S32.HI R3, RZ, 0x1f, R2 ;  /* 0x0000001fff037819 */ /* 0x000fc80000011402 */
[----:B------:R-:W-:-:S13]  /*00d0*/  ISETP.GE.U32.OR.EX P0, PT, R3, UR9, P0, P1 ;  /* 0x0000000903007c0c */ /* 0x000fda0008706510 */
[----:B------:R-:W0:Y:S01]  /*00e0*/  @!P0 LDC.64 R10, c[0x0][0x388] ;  /* 0x0000e200ff0a8b82 */ /* 0x000e220000000a00 */
[----:B------:R-:W-:-:S04]  /*00f0*/  @!P0 IMAD.WIDE.U32 R2, R5, UR8, R2 ;  /* 0x0000000805028c25 */ /* 0x000fc8000f8e0002 */
[----:B------:R-:W-:Y:S01]  /*0100*/  @!P0 IMAD R5, R5, UR9, R3 ;  /* 0x0000000905058c24 */ /* 0x000fe2000f8e0203 */
[----:B0-----:R-:W-:-:S04]  /*0110*/  @!P0 LEA R4, P1, R2, R10, 0x2 ;  /* 0x0000000a02048211 */ /* 0x001fc800078210ff */
[----:B------:R-:W-:-:S05]  /*0120*/  @!P0 LEA.HI.X R5, R2, R11, R5, 0x2, P1 ;  /* 0x0000000b02058211 */ /* 0x000fca00008f1405 */
[----:B--2---:R0:W2:Y:S01]  /*0130*/  @!P0 LDG.E R4, desc[UR4][R4.64] ;  /* 0x0000000404048981 */ /* 0x0040a2000c1e1900 */
[----:B------:R-:W-:Y:S01]  /*0140*/  @!P0 MOV R0, 0x400 ;  /* 0x0000040000008802 */ /* 0x000fe20000000f00 */
[----:B------:R-:W-:Y:S01]  /*0150*/  IMAD R2, R9, 0x20, R6 ;  /* 0x0000002009027824 */ /* 0x000fe200078e0206 */
[----:B------:R-:W1:Y:S01]  /*0160*/  @!P0 S2R R3, SR_CgaCtaId ;  /* 0x0000000000038919 */ /* 0x000e620000008800 */
[----:B------:R-:W-:-:S03]  /*0170*/  IMAD R7, R7, 0x20, R8 ;  /* 0x0000002007077824 */ /* 0x000fc600078e0208 */
[----:B------:R-:W-:Y:S02]  /*0180*/  ISETP.GE.U32.AND P2, PT, R2, UR10, PT ;  /* 0x0000000a02007c0c */ /* 0x000fe4000bf46070 */
[----:B------:R-:W-:Y:S02]  /*0190*/  ISETP.GE.U32.AND P1, PT, R7, UR8, PT ;  /* 0x0000000807007c0c */ /* 0x000fe4000bf26070 */
[----:B------:R-:W-:Y:S02]  /*01a0*/  SHF.R.S32.HI R10, RZ, 0x1f, R7 ;  /* 0x0000001fff0a7819 */ /* 0x000fe40000011407 */
[----:B------:R-:W-:-:S04]  /*01b0*/  ISETP.GE.U32.AND.EX P2, PT, RZ, UR11, PT, P2 ;  /* 0x0000000bff007c0c */ /* 0x000fc8000bf46120 */
[----:B------:R-:W-:Y:S02]  /*01c0*/  ISETP.GE.U32.OR.EX P1, PT, R10, UR9, P2, P1 ;  /* 0x000000090a007c0c */ /* 0x000fe40009726510 */
[----:B-1----:R-:W-:-:S05]  /*01d0*/  @!P0 LEA R0, R3, R0, 0x18 ;  /* 0x0000000003008211 */ /* 0x002fca00078ec0ff */
[----:B------:R-:W-:-:S04]  /*01e0*/  @!P0 IMAD R0, R8, 0x84, R0 ;  /* 0x0000008408008824 */ /* 0x000fc800078e0200 */
[----:B0-----:R-:W-:-:S05]  /*01f0*/  @!P0 IMAD R5, R6, 0x4, R0 ;  /* 0x0000000406058824 */ /* 0x001fca00078e0200 */
[----:B--2---:R0:W-:Y:S01]  /*0200*/  @!P0 STS [R5], R4 ;  /* 0x0000000405008388 */ /* 0x0041e20000000800 */
[----:B------:R-:W-:Y:S06]  /*0210*/  BAR.SYNC.DEFER_BLOCKING 0x0 ;  /* 0x0000000000007b1d */ /* 0x000fec0000010000 */
[----:B------:R-:W-:Y:S05]  /*0220*/  @P1 EXIT ;  /* 0x000000000000194d */ /* 0x000fea0003800000 */
[----:B------:R-:W1:Y:S01]  /*0230*/  S2R R3, SR_CgaCtaId ;  /* 0x0000000000037919 */ /* 0x000e620000008800 */
[----:B------:R-:W-:Y:S01]  /*0240*/  MOV R0, 0x400 ;  /* 0x0000040000007802 */ /* 0x000fe20000000f00 */
[----:B------:R-:W2:Y:S01]  /*0250*/  LDCU.64 UR6, c[0x0][0x380] ;  /* 0x00007000ff0677ac */ /* 0x000ea20008000a00 */
[----:B------:R-:W-:-:S04]  /*0260*/  IMAD R10, R10, UR10, RZ ;  /* 0x0000000a0a0a7c24 */ /* 0x000fc8000f8e02ff */
[----:B0-----:R-:W-:Y:S01]  /*0270*/  IMAD R5, R7, UR11, R10 ;  /* 0x0000000b07057c24 */ /* 0x001fe2000f8e020a */
[----:B-1----:R-:W-:-:S05]  /*0280*/  LEA R3, R3, R0, 0x18 ;  /* 0x0000000003037211 */ /* 0x002fca00078ec0ff */
[----:B------:R-:W-:Y:S02]  /*0290*/  IMAD R0, R6, 0x84, R3 ;  /* 0x0000008406007824 */ /* 0x000fe400078e0203 */
[----:B------:R-:W-:Y:S02]  /*02a0*/  IMAD.MOV.U32 R3, RZ, RZ, RZ ;  /* 0x000000ffff037224 */ /* 0x000fe400078e00ff */
[----:B------:R-:W-:Y:S02]  /*02b0*/  IMAD R0, R8, 0x4, R0 ;  /* 0x0000000408007824 */ /* 0x000fe400078e0200 */
[----:B------:R-:W-:-:S03]  /*02c0*/  IMAD.WIDE.U32 R2, R7, UR10, R2 ;  /* 0x0000000a07027c25 */ /* 0x000fc6000f8e0002 */
[----:B------:R-:W0:Y:S01]  /*02d0*/  LDS R9, [R0] ;  /* 0x0000000000097984 */ /* 0x000e220000000800 */
[----:B------:R-:W-:Y:S01]  /*02e0*/  IMAD.IADD R3, R3, 0x1, R5 ;  /* 0x0000000103037824 */ /* 0x000fe200078e0205 */
[----:B--2---:R-:W-:-:S04]  /*02f0*/  LEA R4, P0, R2, UR6, 0x2 ;  /* 0x0000000602047c11 */ /* 0x004fc8000f8010ff */
[----:B------:R-:W-:-:S05]  /*0300*/  LEA.HI.X R5, R2, UR7, R3, 0x2, P0 ;  /* 0x0000000702057c11 */ /* 0x000fca00080f1403 */
[----:B0-----:R-:W-:Y:S01]  /*0310*/  STG.E desc[UR4][R4.64], R9 ;  /* 0x0000000904007986 */ /* 0x001fe2000c101904 */
[----:B------:R-:W-:Y:S05]  /*0320*/  EXIT ;  /* 0x000000000000794d */ /* 0x000fea0003800000 */
.L_x_0:
[----:B------:R-:W-:-:S00]  /*0330*/  BRA `(.L_x_0) ;  /* 0xfffffffc00fc7947 */ /* 0x000fc0000383ffff */
[----:B------:R-:W-:-:S00]  /*0340*/  NOP ;  /* 0x0000000000007918 */ /* 0x000fc00000000000 */
        /* <DEDUP_REMOVED lines=11> */
.L_x_1:


//--------------------- .nv.shared._Z9transposeILm32EEvPfPKfmm --------------------------
	.section	.nv.shared._Z9transposeILm32EEvPfPKfmm,"aw",@nobits
	.sectionflags	@""
	.align	4
.nv.shared._Z9transposeILm32EEvPfPKfmm:
	.zero		5248


//--------------------- .nv.shared.reserved.0     --------------------------
	.section	.nv.shared.reserved.0,"aw",@nobits
	.weak		__nv_reservedSMEM_offset_0_alias
	.size		__nv_reservedSMEM_offset_0_alias, 0, 64
	.other		__nv_reservedSMEM_offset_0_alias,@"STO_CUDA_RESERVED_SHARED STV_DEFAULT"
__nv_reservedSMEM_offset_0_alias:
	.zero		0
	.zero		64


//--------------------- .nv.constant0._Z9transposeILm32EEvPfPKfmm --------------------------
	.section	.nv.constant0._Z9transposeILm32EEvPfPKfmm,"a",@progbits
	.sectionflags	@""
	.align	4
.nv.constant0._Z9transposeILm32EEvPfPKfmm:
	.zero		928


//--------------------- SYMBOLS --------------------------

	.type		.nv.reservedSmem.offset0,@object
	.size		.nv.reservedSmem.offset0,0x4
	.type		.nv.reservedSmem.cap,@object
	.size		.nv.reservedSmem.cap,0x4
